	.headerflags	@"EF_CUDA_TEXMODE_UNIFIED EF_CUDA_64BIT_ADDRESS EF_CUDA_ACCELERATORS EF_CUDA_SM90 EF_CUDA_VIRTUAL_SM(EF_CUDA_SM90)"
	.elftype	@"ET_EXEC"


//--------------------- .nv.info                  --------------------------
	.section	.nv.info,"",@"SHT_CUDA_INFO"
	.align	4


	//----- nvinfo : EIATTR_REGCOUNT
	.align		4
        /*0000*/ 	.byte	0x04, 0x2f
        /*0002*/ 	.short	(.L_1 - .L_0)
	.align		4
.L_0:
        /*0004*/ 	.word	index@(triton_poi_fused_mul_transpose_2)
        /*0008*/ 	.word	0x00000014


	//----- nvinfo : EIATTR_MIN_STACK_SIZE
	.align		4
.L_1:
        /*000c*/ 	.byte	0x04, 0x12
        /*000e*/ 	.short	(.L_3 - .L_2)
	.align		4
.L_2:
        /*0010*/ 	.word	index@(triton_poi_fused_mul_transpose_2)
        /*0014*/ 	.word	0x00000000


	//----- nvinfo : EIATTR_FRAME_SIZE
	.align		4
.L_3:
        /*0018*/ 	.byte	0x04, 0x11
        /*001a*/ 	.short	(.L_5 - .L_4)
	.align		4
.L_4:
        /*001c*/ 	.word	index@(triton_poi_fused_mul_transpose_2)
        /*0020*/ 	.word	0x00000000


	//----- nvinfo : EIATTR_MIN_STACK_SIZE
	.align		4
.L_5:
        /*0024*/ 	.byte	0x04, 0x12
        /*0026*/ 	.short	(.L_7 - .L_6)
	.align		4
.L_6:
        /*0028*/ 	.word	index@(triton_poi_fused_mul_transpose_2)
        /*002c*/ 	.word	0x00000000
.L_7:


//--------------------- .nv.info.triton_poi_fused_mul_transpose_2 --------------------------
	.section	.nv.info.triton_poi_fused_mul_transpose_2,"",@"SHT_CUDA_INFO"
	.sectionflags	@""
	.align	4


	//----- nvinfo : EIATTR_CUDA_API_VERSION
	.align		4
        /*0000*/ 	.byte	0x04, 0x37
        /*0002*/ 	.short	(.L_9 - .L_8)
.L_8:
        /*0004*/ 	.word	0x0000007c


	//----- nvinfo : EIATTR_KPARAM_INFO
	.align		4
.L_9:
        /*0008*/ 	.byte	0x04, 0x17
        /*000a*/ 	.short	(.L_11 - .L_10)
.L_10:
        /*000c*/ 	.word	0x00000000
        /*0010*/ 	.short	0x0005
        /*0012*/ 	.short	0x0024
        /*0014*/ 	.byte	0x00, 0xf0, 0x11, 0x00


	//----- nvinfo : EIATTR_KPARAM_INFO
	.align		4
.L_11:
        /*0018*/ 	.byte	0x04, 0x17
        /*001a*/ 	.short	(.L_13 - .L_12)
.L_12:
        /*001c*/ 	.word	0x00000000
        /*0020*/ 	.short	0x0004
        /*0022*/ 	.short	0x0020
        /*0024*/ 	.byte	0x00, 0xf0, 0x11, 0x00


	//----- nvinfo : EIATTR_KPARAM_INFO
	.align		4
.L_13:
        /*0028*/ 	.byte	0x04, 0x17
        /*002a*/ 	.short	(.L_15 - .L_14)
.L_14:
        /*002c*/ 	.word	0x00000000
        /*0030*/ 	.short	0x0003
        /*0032*/ 	.short	0x0018
        /*0034*/ 	.byte	0x00, 0xf4, 0x21, 0x00


	//----- nvinfo : EIATTR_KPARAM_INFO
	.align		4
.L_15:
        /*0038*/ 	.byte	0x04, 0x17
        /*003a*/ 	.short	(.L_17 - .L_16)
.L_16:
        /*003c*/ 	.word	0x00000000
        /*0040*/ 	.short	0x0002
        /*0042*/ 	.short	0x0010
        /*0044*/ 	.byte	0x00, 0xf4, 0x21, 0x00


	//----- nvinfo : EIATTR_KPARAM_INFO
	.align		4
.L_17:
        /*0048*/ 	.byte	0x04, 0x17
        /*004a*/ 	.short	(.L_19 - .L_18)
.L_18:
        /*004c*/ 	.word	0x00000000
        /*0050*/ 	.short	0x0001
        /*0052*/ 	.short	0x0008
        /*0054*/ 	.byte	0x00, 0xf4, 0x21, 0x00


	//----- nvinfo : EIATTR_KPARAM_INFO
	.align		4
.L_19:
        /*0058*/ 	.byte	0x04, 0x17
        /*005a*/ 	.short	(.L_21 - .L_20)
.L_20:
        /*005c*/ 	.word	0x00000000
        /*0060*/ 	.short	0x0000
        /*0062*/ 	.short	0x0000
        /*0064*/ 	.byte	0x00, 0xf4, 0x21, 0x00


	//----- nvinfo : EIATTR_SPARSE_MMA_MASK
	.align		4
.L_21:
        /*0068*/ 	.byte	0x03, 0x50
        /*006a*/ 	.short	0x0000


	//----- nvinfo : EIATTR_MAXREG_COUNT
	.align		4
        /*006c*/ 	.byte	0x03, 0x1b
        /*006e*/ 	.short	0x00ff


	//----- nvinfo : EIATTR_EXIT_INSTR_OFFSETS
	.align		4
        /*0070*/ 	.byte	0x04, 0x1c
        /*0072*/ 	.short	(.L_23 - .L_22)


	//   ....[0]....
.L_22:
        /*0074*/ 	.word	0x00000390


	//   ....[1]....
        /*0078*/ 	.word	0x000003b0


	//----- nvinfo : EIATTR_REQNTID
	.align		4
.L_23:
        /*007c*/ 	.byte	0x04, 0x10
        /*007e*/ 	.short	(.L_25 - .L_24)
.L_24:
        /*0080*/ 	.word	0x00000020
        /*0084*/ 	.word	0x00000001
        /*0088*/ 	.word	0x00000001


	//----- nvinfo : EIATTR_CBANK_PARAM_SIZE
	.align		4
.L_25:
        /*008c*/ 	.byte	0x03, 0x19
        /*008e*/ 	.short	0x0028


	//----- nvinfo : EIATTR_PARAM_CBANK
	.align		4
        /*0090*/ 	.byte	0x04, 0x0a
        /*0092*/ 	.short	(.L_27 - .L_26)
	.align		4
.L_26:
        /*0094*/ 	.word	index@(.nv.constant0.triton_poi_fused_mul_transpose_2)
        /*0098*/ 	.short	0x0210
        /*009a*/ 	.short	0x0028


	//----- nvinfo : EIATTR_SW_WAR
	.align		4
.L_27:
        /*009c*/ 	.byte	0x04, 0x36
        /*009e*/ 	.short	(.L_29 - .L_28)
.L_28:
        /*00a0*/ 	.word	0x00000008
.L_29:


//--------------------- .nv.callgraph             --------------------------
	.section	.nv.callgraph,"",@"SHT_CUDA_CALLGRAPH"
	.align	4
	.sectionentsize	8
	.align		4
        /*0000*/ 	.word	0x00000000
	.align		4
        /*0004*/ 	.word	0xffffffff
	.align		4
        /*0008*/ 	.word	0x00000000
	.align		4
        /*000c*/ 	.word	0xfffffffe
	.align		4
        /*0010*/ 	.word	0x00000000
	.align		4
        /*0014*/ 	.word	0xfffffffd
	.align		4
        /*0018*/ 	.word	0x00000000
	.align		4
        /*001c*/ 	.word	0xfffffffc


//--------------------- .text.triton_poi_fused_mul_transpose_2 --------------------------
	.section	.text.triton_poi_fused_mul_transpose_2,"ax",@progbits
	.sectionflags	@"SHF_BARRIERS=1"
	.align	128
        .global         triton_poi_fused_mul_transpose_2
        .type           triton_poi_fused_mul_transpose_2,@function
        .size           triton_poi_fused_mul_transpose_2,(.L_x_1 - triton_poi_fused_mul_transpose_2)
        .other          triton_poi_fused_mul_transpose_2,@"STO_CUDA_ENTRY STV_DEFAULT"
triton_poi_fused_mul_transpose_2:
.text.triton_poi_fused_mul_transpose_2:
[----:B------:R-:W0:Y:S02]  /*0000*/  LDC R1, c[0x0][0x28] ;  /* 0x00000a00ff017b82 */ /* 0x000e240000000800 */
[----:B------:R-:W1:Y:S01]  /*0010*/  S2R R0, SR_CTAID.Y ;  /* 0x0000000000007919 */ /* 0x000e620000002600 */
[----:B------:R-:W2:Y:S01]  /*0020*/  LDC.64 R4, c[0x0][0x218] ;  /* 0x00008600ff047b82 */ /* 0x000ea20000000a00 */
[----:B------:R-:W-:Y:S01]  /*0030*/  ULDC.64 UR6, c[0x0][0x208] ;  /* 0x0000820000067ab9 */ /* 0x000fe20000000a00 */
[----:B------:R-:W3:Y:S01]  /*0040*/  S2R R15, SR_TID.X ;  /* 0x00000000000f7919 */ /* 0x000ee20000002100 */
[----:B------:R-:W4:Y:S05]  /*0050*/  S2R R8, SR_CTAID.X ;  /* 0x0000000000087919 */ /* 0x000f2a0000002500 */
[----:B------:R-:W5:Y:S01]  /*0060*/  LDC.64 R2, c[0x0][0x210] ;  /* 0x00008400ff027b82 */ /* 0x000f620000000a00 */
[----:B-1----:R-:W-:Y:S01]  /*0070*/  IMAD.SHL.U32 R0, R0, 0x8, RZ ;  /* 0x0000000800007824 */ /* 0x002fe200078e00ff */
[----:B---3--:R-:W-:-:S04]  /*0080*/  SHF.R.U32.HI R9, RZ, 0x3, R15 ;  /* 0x00000003ff097819 */ /* 0x008fc8000001160f */
[----:B------:R-:W-:Y:S01]  /*0090*/  LOP3.LUT R6, R0, 0x7, R15, 0xf8, !PT ;  /* 0x0000000700067812 */ /* 0x000fe200078ef80f */
[----:B----4-:R-:W-:-:S03]  /*00a0*/  IMAD.SHL.U32 R8, R8, 0x4, RZ ;  /* 0x0000000408087824 */ /* 0x010fc600078e00ff */
[----:B------:R-:W-:Y:S02]  /*00b0*/  SHF.R.S32.HI R7, RZ, 0x1f, R6 ;  /* 0x0000001fff077819 */ /* 0x000fe40000011406 */
[----:B------:R-:W-:Y:S02]  /*00c0*/  ISETP.GE.AND P1, PT, R6, 0x10, PT ;  /* 0x000000100600780c */ /* 0x000fe40003f26270 */
[----:B------:R-:W-:Y:S02]  /*00d0*/  LEA.HI R10, R7, R6, RZ, 0x2 ;  /* 0x00000006070a7211 */ /* 0x000fe400078f10ff */
[----:B------:R-:W-:Y:S02]  /*00e0*/  SGXT.U32 R7, R9, 0x2 ;  /* 0x000000020907781a */ /* 0x000fe40000000000 */
[----:B------:R-:W-:Y:S02]  /*00f0*/  LOP3.LUT R11, R10, 0xfffffffc, RZ, 0xc0, !PT ;  /* 0xfffffffc0a0b7812 */ /* 0x000fe400078ec0ff */
[----:B------:R-:W-:-:S02]  /*0100*/  LOP3.LUT R9, R8, R7, RZ, 0xfc, !PT ;  /* 0x0000000708097212 */ /* 0x000fc400078efcff */
[----:B------:R-:W-:Y:S01]  /*0110*/  SHF.R.S32.HI R10, RZ, 0x2, R10 ;  /* 0x00000002ff0a7819 */ /* 0x000fe2000001140a */
[----:B------:R-:W-:Y:S01]  /*0120*/  IMAD.IADD R11, R6, 0x1, -R11 ;  /* 0x00000001060b7824 */ /* 0x000fe200078e0a0b */
[----:B------:R-:W-:-:S03]  /*0130*/  ISETP.GE.AND P0, PT, R9, 0x4, PT ;  /* 0x000000040900780c */ /* 0x000fc60003f06270 */
[----:B------:R-:W-:Y:S01]  /*0140*/  IMAD R10, R10, 0xc, R11 ;  /* 0x0000000c0a0a7824 */ /* 0x000fe200078e020b */
[----:B------:R-:W-:Y:S01]  /*0150*/  ISETP.LT.AND P0, PT, R6, 0x10, !P0 ;  /* 0x000000100600780c */ /* 0x000fe20004701270 */
[----:B--2---:R-:W-:-:S04]  /*0160*/  IMAD.WIDE R4, R11, 0x4, R4 ;  /* 0x000000040b047825 */ /* 0x004fc800078e0204 */
[----:B------:R-:W-:Y:S01]  /*0170*/  IMAD R13, R9, 0x30, R10 ;  /* 0x00000030090d7824 */ /* 0x000fe200078e020a */
[----:B------:R-:W-:-:S03]  /*0180*/  CS2R R10, SRZ ;  /* 0x00000000000a7805 */ /* 0x000fc6000001ff00 */
[----:B-----5:R-:W-:-:S03]  /*0190*/  IMAD.WIDE R2, R13, 0x4, R2 ;  /* 0x000000040d027825 */ /* 0x020fc600078e0202 */
[----:B------:R1:W2:Y:S04]  /*01a0*/  @!P1 LDG.E.EL R11, desc[UR6][R4.64] ;  /* 0x00000006040b9981 */ /* 0x0002a8000c2e1900 */
[----:B------:R3:W2:Y:S01]  /*01b0*/  @P0 LDG.E.EL R10, desc[UR6][R2.64] ;  /* 0x00000006020a0981 */ /* 0x0006a2000c2e1900 */
[----:B------:R-:W4:Y:S01]  /*01c0*/  S2UR UR5, SR_CgaCtaId ;  /* 0x00000000000579c3 */ /* 0x000f220000008800 */
[C---:B------:R-:W-:Y:S01]  /*01d0*/  IMAD.SHL.U32 R12, R15.reuse, 0x4, RZ ;  /* 0x000000040f0c7824 */ /* 0x040fe200078e00ff */
[----:B------:R-:W-:Y:S01]  /*01e0*/  UMOV UR4, 0x400 ;  /* 0x0000040000047882 */ /* 0x000fe20000000000 */
[----:B------:R-:W-:Y:S01]  /*01f0*/  LOP3.LUT R13, R15, 0x1c, RZ, 0xc0, !PT ;  /* 0x0000001c0f0d7812 */ /* 0x000fe200078ec0ff */
[----:B------:R-:W-:Y:S01]  /*0200*/  IMAD R9, R9, 0x10, R6 ;  /* 0x0000001009097824 */ /* 0x000fe200078e0206 */
[----:B------:R-:W-:-:S02]  /*0210*/  LOP3.LUT R8, R8, 0x3, R15, 0xf8, !PT ;  /* 0x0000000308087812 */ /* 0x000fc400078ef80f */
[----:B------:R-:W-:Y:S01]  /*0220*/  LOP3.LUT R12, R12, 0x1c, RZ, 0xc0, !PT ;  /* 0x0000001c0c0c7812 */ /* 0x000fe200078ec0ff */
[----:B-1----:R-:W1:Y:S01]  /*0230*/  LDC.64 R4, c[0x0][0x228] ;  /* 0x00008a00ff047b82 */ /* 0x002e620000000a00 */
[----:B------:R-:W-:Y:S02]  /*0240*/  ISETP.GE.AND P1, PT, R8, 0x4, PT ;  /* 0x000000040800780c */ /* 0x000fe40003f26270 */
[----:B------:R-:W-:-:S05]  /*0250*/  LOP3.LUT R7, R12, R7, RZ, 0xfc, !PT ;  /* 0x000000070c077212 */ /* 0x000fca00078efcff */
[----:B---3--:R-:W3:Y:S01]  /*0260*/  LDC.64 R2, c[0x0][0x220] ;  /* 0x00008800ff027b82 */ /* 0x008ee20000000a00 */
[----:B----4-:R-:W-:-:S06]  /*0270*/  UPRMT UR4, UR5, 0x654, UR4 ;  /* 0x0000065405047896 */ /* 0x010fcc0008000004 */
[----:B------:R-:W-:Y:S01]  /*0280*/  VIADD R14, R12, UR4 ;  /* 0x000000040c0e7c36 */ /* 0x000fe20008000000 */
[----:B------:R-:W-:Y:S01]  /*0290*/  LOP3.LUT R12, R15, 0x1f, RZ, 0xc0, !PT ;  /* 0x0000001f0f0c7812 */ /* 0x000fe200078ec0ff */
[----:B------:R-:W-:Y:S02]  /*02a0*/  VIADD R13, R13, UR4 ;  /* 0x000000040d0d7c36 */ /* 0x000fe40008000000 */
[----:B------:R-:W-:Y:S01]  /*02b0*/  IMAD R14, R7, 0x4, R14 ;  /* 0x00000004070e7824 */ /* 0x000fe200078e020e */
[----:B------:R-:W-:Y:S01]  /*02c0*/  SHF.R.U32.HI R7, RZ, 0x2, R15 ;  /* 0x00000002ff077819 */ /* 0x000fe2000001160f */
[----:B------:R-:W-:Y:S02]  /*02d0*/  IMAD R12, R12, 0x4, R13 ;  /* 0x000000040c0c7824 */ /* 0x000fe400078e020d */
[----:B-1----:R-:W-:Y:S01]  /*02e0*/  IMAD.WIDE R4, R9, 0x4, R4 ;  /* 0x0000000409047825 */ /* 0x002fe200078e0204 */
[----:B------:R-:W-:-:S04]  /*02f0*/  SGXT.U32 R7, R7, 0x3 ;  /* 0x000000030707781a */ /* 0x000fc80000000000 */
[----:B------:R-:W-:-:S04]  /*0300*/  LOP3.LUT R7, R0, R7, RZ, 0xfc, !PT ;  /* 0x0000000700077212 */ /* 0x000fc800078efcff */
[C---:B------:R-:W-:Y:S01]  /*0310*/  ISETP.LT.AND P1, PT, R7.reuse, 0x10, !P1 ;  /* 0x000000100700780c */ /* 0x040fe20004f21270 */
[----:B------:R-:W-:-:S04]  /*0320*/  IMAD R7, R7, 0x4, R8 ;  /* 0x0000000407077824 */ /* 0x000fc800078e0208 */
[----:B---3--:R-:W-:-:S04]  /*0330*/  IMAD.WIDE R2, R7, 0x4, R2 ;  /* 0x0000000407027825 */ /* 0x008fc800078e0202 */
[----:B--2---:R-:W-:-:S05]  /*0340*/  FADD R17, R11, R10 ;  /* 0x0000000a0b117221 */ /* 0x004fca0000000000 */
[----:B------:R-:W-:Y:S01]  /*0350*/  STS [R14], R17 ;  /* 0x000000110e007388 */ /* 0x000fe20000000800 */
[----:B------:R-:W-:Y:S06]  /*0360*/  BAR.SYNC.DEFER_BLOCKING 0x0 ;  /* 0x0000000000007b1d */ /* 0x000fec0000010000 */
[----:B------:R-:W1:Y:S04]  /*0370*/  LDS R11, [R12] ;  /* 0x000000000c0b7984 */ /* 0x000e680000000800 */
[----:B-1----:R1:W-:Y:S01]  /*0380*/  @P1 STG.E desc[UR6][R2.64], R11 ;  /* 0x0000000b02001986 */ /* 0x0023e2000c101906 */
[----:B------:R-:W-:Y:S05]  /*0390*/  @!P0 EXIT ;  /* 0x000000000000894d */ /* 0x000fea0003800000 */
[----:B------:R-:W-:Y:S01]  /*03a0*/  STG.E desc[UR6][R4.64], R17 ;  /* 0x0000001104007986 */ /* 0x000fe2000c101906 */
[----:B------:R-:W-:Y:S05]  /*03b0*/  EXIT ;  /* 0x000000000000794d */ /* 0x000fea0003800000 */
.L_x_0:
[----:B------:R-:W-:-:S00]  /*03c0*/  BRA `(.L_x_0) ;  /* 0xfffffffc00fc7947 */ /* 0x000fc0000383ffff */
[----:B------:R-:W-:-:S00]  /*03d0*/  NOP ;  /* 0x0000000000007918 */ /* 0x000fc00000000000 */
        /* <DEDUP_REMOVED lines=10> */
.L_x_1:


//--------------------- .nv.shared.triton_poi_fused_mul_transpose_2 --------------------------
	.section	.nv.shared.triton_poi_fused_mul_transpose_2,"aw",@nobits
	.sectionflags	@""
	.align	16
	.zero		1024


//--------------------- .nv.constant0.triton_poi_fused_mul_transpose_2 --------------------------
	.section	.nv.constant0.triton_poi_fused_mul_transpose_2,"a",@progbits
	.sectionflags	@""
	.align	4
.nv.constant0.triton_poi_fused_mul_transpose_2:
	.zero		568
